//
// Generated by NVIDIA NVVM Compiler
//
// Compiler Build ID: CL-36424714
// Cuda compilation tools, release 13.0, V13.0.88
// Based on NVVM 20.0.0
//

.version 9.0
.target sm_100
.address_size 64

	// .globl	_Z9deviceAddiPfS_

.visible .entry _Z9deviceAddiPfS_(
	.param .u32 _Z9deviceAddiPfS__param_0,
	.param .u64 .ptr .align 1 _Z9deviceAddiPfS__param_1,
	.param .u64 .ptr .align 1 _Z9deviceAddiPfS__param_2
)
{
	.reg .pred 	%p<2>;
	.reg .b32 	%r<6>;
	.reg .b32 	%f<4>;
	.reg .b64 	%rd<8>;

	ld.param.u32 	%r2, [_Z9deviceAddiPfS__param_0];
	ld.param.u64 	%rd1, [_Z9deviceAddiPfS__param_1];
	ld.param.u64 	%rd2, [_Z9deviceAddiPfS__param_2];
	mov.u32 	%r3, %ntid.x;
	mov.u32 	%r4, %ctaid.x;
	mov.u32 	%r5, %tid.x;
	mad.lo.s32 	%r1, %r3, %r4, %r5;
	setp.ge.s32 	%p1, %r1, %r2;
	@%p1 bra 	$L__BB0_2;
	cvta.to.global.u64 	%rd3, %rd2;
	cvta.to.global.u64 	%rd4, %rd1;
	mul.wide.s32 	%rd5, %r1, 4;
	add.s64 	%rd6, %rd3, %rd5;
	ld.global.f32 	%f1, [%rd6];
	add.s64 	%rd7, %rd4, %rd5;
	ld.global.f32 	%f2, [%rd7];
	add.f32 	%f3, %f1, %f2;
	st.global.f32 	[%rd7], %f3;
$L__BB0_2:
	ret;

}


// ===== COMPILED SASS (sm_100) =====

	.target	sm_100

	.elftype	@"ET_EXEC"


//--------------------- .note.nv.tkinfo           --------------------------
	.section	.note.nv.tkinfo,"",@"SHT_NOTE"
	.sectionflags	@"SHF_NOTE_NV_TKINFO"
	.tkinfo
        /*0018*/ 	.word	0x00000002
        /*0030*/ 	.string	""
        /*0030*/ 	.string	"ptxas"
        /*0030*/ 	.string	"Cuda compilation tools, release 13.0, V13.0.88"
        /*0030*/ 	.string	"Build cuda_13.0.r13.0/compiler.36424714_0"
        /*0030*/ 	.string	"-arch sm_100 -m 64 "



//--------------------- .note.nv.cuinfo           --------------------------
	.section	.note.nv.cuinfo,"",@"SHT_NOTE"
	.sectionflags	@"SHF_NOTE_NV_CUINFO"
        /*0018*/ 	.short	0x0002
        /*001a*/ 	.short	0x0064
        /*001c*/ 	.short	0x0082
	.zero		2


//--------------------- .nv.info                  --------------------------
	.section	.nv.info,"",@"SHT_CUDA_INFO"
	.align	4


	//----- nvinfo : EIATTR_REGCOUNT
	.align		4
        /*0000*/ 	.byte	0x04, 0x2f
        /*0002*/ 	.short	(.L_1 - .L_0)
	.align		4
.L_0:
        /*0004*/ 	.word	index@(_Z9deviceAddiPfS_)
        /*0008*/ 	.word	0x0000000a


	//----- nvinfo : EIATTR_FRAME_SIZE
	.align		4
.L_1:
        /*000c*/ 	.byte	0x04, 0x11
        /*000e*/ 	.short	(.L_3 - .L_2)
	.align		4
.L_2:
        /*0010*/ 	.word	index@(_Z9deviceAddiPfS_)
        /*0014*/ 	.word	0x00000000


	//----- nvinfo : EIATTR_MIN_STACK_SIZE
	.align		4
.L_3:
        /*0018*/ 	.byte	0x04, 0x12
        /*001a*/ 	.short	(.L_5 - .L_4)
	.align		4
.L_4:
        /*001c*/ 	.word	index@(_Z9deviceAddiPfS_)
        /*0020*/ 	.word	0x00000000
.L_5:


//--------------------- .nv.compat                --------------------------
	.section	.nv.compat,"",@"SHT_CUDA_COMPAT_INFO"
	.align	4
        /*0000*/ 	.byte	0x02, 0x09, 0x00, 0x00, 0x02, 0x02, 0x01, 0x00, 0x02, 0x05, 0x05, 0x00, 0x03, 0x07, 0x01, 0x01
        /*0010*/ 	.byte	0x02, 0x03, 0x00, 0x00, 0x02, 0x06, 0x01, 0x00, 0x04, 0x0b, 0x08, 0x00, 0x09, 0x00, 0x00, 0x00
        /*0020*/ 	.byte	0x00, 0x00, 0x00, 0x00


//--------------------- .nv.info._Z9deviceAddiPfS_ --------------------------
	.section	.nv.info._Z9deviceAddiPfS_,"",@"SHT_CUDA_INFO"
	.sectionflags	@""
	.align	4


	//----- nvinfo : EIATTR_CUDA_API_VERSION
	.align		4
        /*0000*/ 	.byte	0x04, 0x37
        /*0002*/ 	.short	(.L_7 - .L_6)
.L_6:
        /*0004*/ 	.word	0x00000082


	//----- nvinfo : EIATTR_KPARAM_INFO
	.align		4
.L_7:
        /*0008*/ 	.byte	0x04, 0x17
        /*000a*/ 	.short	(.L_9 - .L_8)
.L_8:
        /*000c*/ 	.word	0x00000000
        /*0010*/ 	.short	0x0002
        /*0012*/ 	.short	0x0010
        /*0014*/ 	.byte	0x00, 0xf5, 0x21, 0x00


	//----- nvinfo : EIATTR_KPARAM_INFO
	.align		4
.L_9:
        /*0018*/ 	.byte	0x04, 0x17
        /*001a*/ 	.short	(.L_11 - .L_10)
.L_10:
        /*001c*/ 	.word	0x00000000
        /*0020*/ 	.short	0x0001
        /*0022*/ 	.short	0x0008
        /*0024*/ 	.byte	0x00, 0xf5, 0x21, 0x00


	//----- nvinfo : EIATTR_KPARAM_INFO
	.align		4
.L_11:
        /*0028*/ 	.byte	0x04, 0x17
        /*002a*/ 	.short	(.L_13 - .L_12)
.L_12:
        /*002c*/ 	.word	0x00000000
        /*0030*/ 	.short	0x0000
        /*0032*/ 	.short	0x0000
        /*0034*/ 	.byte	0x00, 0xf0, 0x11, 0x00


	//----- nvinfo : EIATTR_SPARSE_MMA_MASK
	.align		4
.L_13:
        /*0038*/ 	.byte	0x03, 0x50
        /*003a*/ 	.short	0x0000


	//----- nvinfo : EIATTR_MAXREG_COUNT
	.align		4
        /*003c*/ 	.byte	0x03, 0x1b
        /*003e*/ 	.short	0x00ff


	//----- nvinfo : EIATTR_MERCURY_ISA_VERSION
	.align		4
        /*0040*/ 	.byte	0x03, 0x5f
        /*0042*/ 	.short	0x0101


	//----- nvinfo : EIATTR_VRC_CTA_INIT_COUNT
	.align		4
        /*0044*/ 	.byte	0x02, 0x4a
	.zero		1
	.zero		1


	//----- nvinfo : EIATTR_EXIT_INSTR_OFFSETS
	.align		4
        /*0048*/ 	.byte	0x04, 0x1c
        /*004a*/ 	.short	(.L_15 - .L_14)


	//   ....[0]....
.L_14:
        /*004c*/ 	.word	0x00000070


	//   ....[1]....
        /*0050*/ 	.word	0x00000110


	//----- nvinfo : EIATTR_CBANK_PARAM_SIZE
	.align		4
.L_15:
        /*0054*/ 	.byte	0x03, 0x19
        /*0056*/ 	.short	0x0018


	//----- nvinfo : EIATTR_PARAM_CBANK
	.align		4
        /*0058*/ 	.byte	0x04, 0x0a
        /*005a*/ 	.short	(.L_17 - .L_16)
	.align		4
.L_16:
        /*005c*/ 	.word	index@(.nv.constant0._Z9deviceAddiPfS_)
        /*0060*/ 	.short	0x0380
        /*0062*/ 	.short	0x0018


	//----- nvinfo : EIATTR_SW_WAR
	.align		4
.L_17:
        /*0064*/ 	.byte	0x04, 0x36
        /*0066*/ 	.short	(.L_19 - .L_18)
.L_18:
        /*0068*/ 	.word	0x00000008
.L_19:


//--------------------- .nv.callgraph             --------------------------
	.section	.nv.callgraph,"",@"SHT_CUDA_CALLGRAPH"
	.align	4
	.sectionentsize	8
	.align		4
        /*0000*/ 	.word	0x00000000
	.align		4
        /*0004*/ 	.word	0xffffffff
	.align		4
        /*0008*/ 	.word	0x00000000
	.align		4
        /*000c*/ 	.word	0xfffffffe
	.align		4
        /*0010*/ 	.word	0x00000000
	.align		4
        /*0014*/ 	.word	0xfffffffd
	.align		4
        /*0018*/ 	.word	0x00000000
	.align		4
        /*001c*/ 	.word	0xfffffffc


//--------------------- .text._Z9deviceAddiPfS_   --------------------------
	.section	.text._Z9deviceAddiPfS_,"ax",@progbits
	.align	128
        .global         _Z9deviceAddiPfS_
        .type           _Z9deviceAddiPfS_,@function
        .size           _Z9deviceAddiPfS_,(.L_x_1 - _Z9deviceAddiPfS_)
        .other          _Z9deviceAddiPfS_,@"STO_CUDA_ENTRY STV_DEFAULT"
_Z9deviceAddiPfS_:
.text._Z9deviceAddiPfS_:
[----:B------:R-:W-:Y:S01]  /*0000*/  LDC R1, c[0x0][0x37c] ;  /* 0x0000df00ff017b82 */ /* 0x000fe20000000800 */
[----:B------:R-:W0:Y:S01]  /*0010*/  S2R R7, SR_CTAID.X ;  /* 0x0000000000077919 */ /* 0x000e220000002500 */
[----:B------:R-:W0:Y:S01]  /*0020*/  LDCU UR4, c[0x0][0x360] ;  /* 0x00006c00ff0477ac */ /* 0x000e220008000800 */
[----:B------:R-:W0:Y:S01]  /*0030*/  S2R R0, SR_TID.X ;  /* 0x0000000000007919 */ /* 0x000e220000002100 */
[----:B------:R-:W1:Y:S01]  /*0040*/  LDCU UR5, c[0x0][0x380] ;  /* 0x00007000ff0577ac */ /* 0x000e620008000800 */
[----:B0-----:R-:W-:-:S05]  /*0050*/  IMAD R7, R7, UR4, R0 ;  /* 0x0000000407077c24 */ /* 0x001fca000f8e0200 */
[----:B-1----:R-:W-:-:S13]  /*0060*/  ISETP.GE.AND P0, PT, R7, UR5, PT ;  /* 0x0000000507007c0c */ /* 0x002fda000bf06270 */
[----:B------:R-:W-:Y:S05]  /*0070*/  @P0 EXIT ;  /* 0x000000000000094d */ /* 0x000fea0003800000 */
[----:B------:R-:W0:Y:S01]  /*0080*/  LDC.64 R2, c[0x0][0x390] ;  /* 0x0000e400ff027b82 */ /* 0x000e220000000a00 */
[----:B------:R-:W1:Y:S07]  /*0090*/  LDCU.64 UR4, c[0x0][0x358] ;  /* 0x00006b00ff0477ac */ /* 0x000e6e0008000a00 */
[----:B------:R-:W2:Y:S01]  /*00a0*/  LDC.64 R4, c[0x0][0x388] ;  /* 0x0000e200ff047b82 */ /* 0x000ea20000000a00 */
[----:B0-----:R-:W-:-:S06]  /*00b0*/  IMAD.WIDE R2, R7, 0x4, R2 ;  /* 0x0000000407027825 */ /* 0x001fcc00078e0202 */
[----:B-1----:R-:W3:Y:S01]  /*00c0*/  LDG.E R2, desc[UR4][R2.64] ;  /* 0x0000000402027981 */ /* 0x002ee2000c1e1900 */
[----:B--2---:R-:W-:-:S05]  /*00d0*/  IMAD.WIDE R4, R7, 0x4, R4 ;  /* 0x0000000407047825 */ /* 0x004fca00078e0204 */
[----:B------:R-:W3:Y:S02]  /*00e0*/  LDG.E R7, desc[UR4][R4.64] ;  /* 0x0000000404077981 */ /* 0x000ee4000c1e1900 */
[----:B---3--:R-:W-:-:S05]  /*00f0*/  FADD R7, R2, R7 ;  /* 0x0000000702077221 */ /* 0x008fca0000000000 */
[----:B------:R-:W-:Y:S01]  /*0100*/  STG.E desc[UR4][R4.64], R7 ;  /* 0x0000000704007986 */ /* 0x000fe2000c101904 */
[----:B------:R-:W-:Y:S05]  /*0110*/  EXIT ;  /* 0x000000000000794d */ /* 0x000fea0003800000 */
.L_x_0:
[----:B------:R-:W-:-:S00]  /*0120*/  BRA `(.L_x_0) ;  /* 0xfffffffc00fc7947 */ /* 0x000fc0000383ffff */
[----:B------:R-:W-:-:S00]  /*0130*/  NOP ;  /* 0x0000000000007918 */ /* 0x000fc00000000000 */
        /* <DEDUP_REMOVED lines=12> */
.L_x_1:


//--------------------- .nv.shared.reserved.0     --------------------------
	.section	.nv.shared.reserved.0,"aw",@nobits
	.weak		__nv_reservedSMEM_offset_0_alias
	.size		__nv_reservedSMEM_offset_0_alias, 0, 64
	.other		__nv_reservedSMEM_offset_0_alias,@"STO_CUDA_RESERVED_SHARED STV_DEFAULT"
__nv_reservedSMEM_offset_0_alias:
	.zero		0
	.zero		64


//--------------------- .nv.constant0._Z9deviceAddiPfS_ --------------------------
	.section	.nv.constant0._Z9deviceAddiPfS_,"a",@progbits
	.sectionflags	@""
	.align	4
.nv.constant0._Z9deviceAddiPfS_:
	.zero		920


//--------------------- SYMBOLS --------------------------

	.type		.nv.reservedSmem.offset0,@object
	.size		.nv.reservedSmem.offset0,0x4
